//
// Generated by NVIDIA NVVM Compiler
//
// Compiler Build ID: CL-36424714
// Cuda compilation tools, release 13.0, V13.0.88
// Based on NVVM 20.0.0
//

.version 9.0
.target sm_100
.address_size 64

	// .globl	_Z18blockSymmetricSpMVPKdS0_PKiS2_S0_PdS3_ii

.visible .entry _Z18blockSymmetricSpMVPKdS0_PKiS2_S0_PdS3_ii(
	.param .u64 .ptr .align 1 _Z18blockSymmetricSpMVPKdS0_PKiS2_S0_PdS3_ii_param_0,
	.param .u64 .ptr .align 1 _Z18blockSymmetricSpMVPKdS0_PKiS2_S0_PdS3_ii_param_1,
	.param .u64 .ptr .align 1 _Z18blockSymmetricSpMVPKdS0_PKiS2_S0_PdS3_ii_param_2,
	.param .u64 .ptr .align 1 _Z18blockSymmetricSpMVPKdS0_PKiS2_S0_PdS3_ii_param_3,
	.param .u64 .ptr .align 1 _Z18blockSymmetricSpMVPKdS0_PKiS2_S0_PdS3_ii_param_4,
	.param .u64 .ptr .align 1 _Z18blockSymmetricSpMVPKdS0_PKiS2_S0_PdS3_ii_param_5,
	.param .u64 .ptr .align 1 _Z18blockSymmetricSpMVPKdS0_PKiS2_S0_PdS3_ii_param_6,
	.param .u32 _Z18blockSymmetricSpMVPKdS0_PKiS2_S0_PdS3_ii_param_7,
	.param .u32 _Z18blockSymmetricSpMVPKdS0_PKiS2_S0_PdS3_ii_param_8
)
{
	.reg .pred 	%p<4>;
	.reg .b32 	%r<23>;
	.reg .b64 	%rd<28>;
	.reg .b64 	%fd<54>;

	ld.param.u64 	%rd4, [_Z18blockSymmetricSpMVPKdS0_PKiS2_S0_PdS3_ii_param_2];
	ld.param.u64 	%rd6, [_Z18blockSymmetricSpMVPKdS0_PKiS2_S0_PdS3_ii_param_4];
	ld.param.u64 	%rd7, [_Z18blockSymmetricSpMVPKdS0_PKiS2_S0_PdS3_ii_param_5];
	ld.param.u32 	%r13, [_Z18blockSymmetricSpMVPKdS0_PKiS2_S0_PdS3_ii_param_8];
	cvta.to.global.u64 	%rd1, %rd7;
	cvta.to.global.u64 	%rd2, %rd6;
	mov.u32 	%r14, %ctaid.x;
	mov.u32 	%r15, %ntid.x;
	mov.u32 	%r16, %tid.x;
	mad.lo.s32 	%r1, %r14, %r15, %r16;
	add.s32 	%r17, %r13, -1;
	setp.ge.s32 	%p1, %r1, %r17;
	@%p1 bra 	$L__BB0_5;
	cvta.to.global.u64 	%rd8, %rd4;
	mul.wide.s32 	%rd9, %r1, 4;
	add.s64 	%rd10, %rd8, %rd9;
	ld.global.u32 	%r22, [%rd10];
	ld.global.u32 	%r3, [%rd10+4];
	mul.lo.s32 	%r4, %r1, 3;
	setp.ge.s32 	%p2, %r22, %r3;
	mov.f64 	%fd51, 0d0000000000000000;
	mov.f64 	%fd52, %fd51;
	mov.f64 	%fd53, %fd51;
	@%p2 bra 	$L__BB0_4;
	mul.wide.s32 	%rd11, %r4, 8;
	add.s64 	%rd12, %rd2, %rd11;
	ld.global.f64 	%fd1, [%rd12];
	ld.global.f64 	%fd2, [%rd12+8];
	ld.global.f64 	%fd3, [%rd12+16];
	sub.s32 	%r21, %r22, %r3;
	mul.lo.s32 	%r20, %r22, 9;
	mov.f64 	%fd51, 0d0000000000000000;
$L__BB0_3:
	ld.param.u64 	%rd27, [_Z18blockSymmetricSpMVPKdS0_PKiS2_S0_PdS3_ii_param_4];
	ld.param.u64 	%rd26, [_Z18blockSymmetricSpMVPKdS0_PKiS2_S0_PdS3_ii_param_3];
	ld.param.u64 	%rd25, [_Z18blockSymmetricSpMVPKdS0_PKiS2_S0_PdS3_ii_param_1];
	mul.wide.s32 	%rd13, %r22, 4;
	cvta.to.global.u64 	%rd14, %rd26;
	add.s64 	%rd15, %rd14, %rd13;
	ld.global.u32 	%r18, [%rd15];
	cvta.to.global.u64 	%rd16, %rd25;
	mul.wide.s32 	%rd17, %r20, 8;
	add.s64 	%rd18, %rd16, %rd17;
	ld.global.f64 	%fd15, [%rd18];
	ld.global.f64 	%fd16, [%rd18+8];
	ld.global.f64 	%fd17, [%rd18+16];
	ld.global.f64 	%fd18, [%rd18+24];
	ld.global.f64 	%fd19, [%rd18+32];
	ld.global.f64 	%fd20, [%rd18+40];
	ld.global.f64 	%fd21, [%rd18+48];
	ld.global.f64 	%fd22, [%rd18+56];
	ld.global.f64 	%fd23, [%rd18+64];
	mul.lo.s32 	%r19, %r18, 3;
	cvta.to.global.u64 	%rd19, %rd27;
	mul.wide.s32 	%rd20, %r19, 8;
	add.s64 	%rd21, %rd19, %rd20;
	ld.global.f64 	%fd24, [%rd21];
	fma.rn.f64 	%fd25, %fd15, %fd24, %fd51;
	ld.global.f64 	%fd26, [%rd21+8];
	fma.rn.f64 	%fd27, %fd16, %fd26, %fd25;
	ld.global.f64 	%fd28, [%rd21+16];
	fma.rn.f64 	%fd51, %fd17, %fd28, %fd27;
	fma.rn.f64 	%fd29, %fd18, %fd24, %fd52;
	fma.rn.f64 	%fd30, %fd19, %fd26, %fd29;
	fma.rn.f64 	%fd52, %fd20, %fd28, %fd30;
	fma.rn.f64 	%fd31, %fd21, %fd24, %fd53;
	fma.rn.f64 	%fd32, %fd22, %fd26, %fd31;
	fma.rn.f64 	%fd53, %fd23, %fd28, %fd32;
	fma.rn.f64 	%fd33, %fd15, %fd1, 0d0000000000000000;
	fma.rn.f64 	%fd34, %fd18, %fd2, %fd33;
	fma.rn.f64 	%fd35, %fd21, %fd3, %fd34;
	fma.rn.f64 	%fd36, %fd16, %fd1, 0d0000000000000000;
	fma.rn.f64 	%fd37, %fd19, %fd2, %fd36;
	fma.rn.f64 	%fd38, %fd22, %fd3, %fd37;
	fma.rn.f64 	%fd39, %fd17, %fd1, 0d0000000000000000;
	fma.rn.f64 	%fd40, %fd20, %fd2, %fd39;
	fma.rn.f64 	%fd41, %fd23, %fd3, %fd40;
	add.s64 	%rd22, %rd1, %rd20;
	atom.global.add.f64 	%fd42, [%rd22], %fd35;
	atom.global.add.f64 	%fd43, [%rd22+8], %fd38;
	atom.global.add.f64 	%fd44, [%rd22+16], %fd41;
	add.s32 	%r22, %r22, 1;
	add.s32 	%r21, %r21, 1;
	setp.ne.s32 	%p3, %r21, 0;
	add.s32 	%r20, %r20, 9;
	@%p3 bra 	$L__BB0_3;
$L__BB0_4:
	mul.wide.s32 	%rd23, %r4, 8;
	add.s64 	%rd24, %rd1, %rd23;
	atom.global.add.f64 	%fd45, [%rd24], %fd51;
	atom.global.add.f64 	%fd46, [%rd24+8], %fd52;
	atom.global.add.f64 	%fd47, [%rd24+16], %fd53;
$L__BB0_5:
	ret;

}
	// .globl	_Z11addDaigonalPKdS0_PdS0_i
.visible .entry _Z11addDaigonalPKdS0_PdS0_i(
	.param .u64 .ptr .align 1 _Z11addDaigonalPKdS0_PdS0_i_param_0,
	.param .u64 .ptr .align 1 _Z11addDaigonalPKdS0_PdS0_i_param_1,
	.param .u64 .ptr .align 1 _Z11addDaigonalPKdS0_PdS0_i_param_2,
	.param .u64 .ptr .align 1 _Z11addDaigonalPKdS0_PdS0_i_param_3,
	.param .u32 _Z11addDaigonalPKdS0_PdS0_i_param_4
)
{
	.reg .pred 	%p<2>;
	.reg .b32 	%r<8>;
	.reg .b64 	%rd<12>;
	.reg .b64 	%fd<28>;

	ld.param.u64 	%rd1, [_Z11addDaigonalPKdS0_PdS0_i_param_0];
	ld.param.u64 	%rd2, [_Z11addDaigonalPKdS0_PdS0_i_param_1];
	ld.param.u64 	%rd3, [_Z11addDaigonalPKdS0_PdS0_i_param_2];
	ld.param.u32 	%r2, [_Z11addDaigonalPKdS0_PdS0_i_param_4];
	mov.u32 	%r3, %ctaid.x;
	mov.u32 	%r4, %ntid.x;
	mov.u32 	%r5, %tid.x;
	mad.lo.s32 	%r1, %r3, %r4, %r5;
	setp.ge.s32 	%p1, %r1, %r2;
	@%p1 bra 	$L__BB1_2;
	cvta.to.global.u64 	%rd4, %rd3;
	cvta.to.global.u64 	%rd5, %rd1;
	cvta.to.global.u64 	%rd6, %rd2;
	mul.lo.s32 	%r6, %r1, 9;
	mul.lo.s32 	%r7, %r1, 3;
	mul.wide.s32 	%rd7, %r6, 8;
	add.s64 	%rd8, %rd5, %rd7;
	ld.global.f64 	%fd1, [%rd8];
	mul.wide.s32 	%rd9, %r7, 8;
	add.s64 	%rd10, %rd6, %rd9;
	ld.global.f64 	%fd2, [%rd10];
	fma.rn.f64 	%fd3, %fd1, %fd2, 0d0000000000000000;
	ld.global.f64 	%fd4, [%rd8+8];
	ld.global.f64 	%fd5, [%rd10+8];
	fma.rn.f64 	%fd6, %fd4, %fd5, %fd3;
	ld.global.f64 	%fd7, [%rd8+16];
	ld.global.f64 	%fd8, [%rd10+16];
	fma.rn.f64 	%fd9, %fd7, %fd8, %fd6;
	ld.global.f64 	%fd10, [%rd8+24];
	fma.rn.f64 	%fd11, %fd10, %fd2, 0d0000000000000000;
	ld.global.f64 	%fd12, [%rd8+32];
	fma.rn.f64 	%fd13, %fd12, %fd5, %fd11;
	ld.global.f64 	%fd14, [%rd8+40];
	fma.rn.f64 	%fd15, %fd14, %fd8, %fd13;
	ld.global.f64 	%fd16, [%rd8+48];
	fma.rn.f64 	%fd17, %fd16, %fd2, 0d0000000000000000;
	ld.global.f64 	%fd18, [%rd8+56];
	fma.rn.f64 	%fd19, %fd18, %fd5, %fd17;
	ld.global.f64 	%fd20, [%rd8+64];
	fma.rn.f64 	%fd21, %fd20, %fd8, %fd19;
	add.s64 	%rd11, %rd4, %rd9;
	ld.global.f64 	%fd22, [%rd11];
	add.f64 	%fd23, %fd9, %fd22;
	st.global.f64 	[%rd11], %fd23;
	ld.global.f64 	%fd24, [%rd11+8];
	add.f64 	%fd25, %fd15, %fd24;
	st.global.f64 	[%rd11+8], %fd25;
	ld.global.f64 	%fd26, [%rd11+16];
	add.f64 	%fd27, %fd21, %fd26;
	st.global.f64 	[%rd11+16], %fd27;
$L__BB1_2:
	ret;

}
	// .globl	_Z7setZeroPdi
.visible .entry _Z7setZeroPdi(
	.param .u64 .ptr .align 1 _Z7setZeroPdi_param_0,
	.param .u32 _Z7setZeroPdi_param_1
)
{
	.reg .pred 	%p<2>;
	.reg .b32 	%r<7>;
	.reg .b64 	%rd<6>;

	ld.param.u64 	%rd1, [_Z7setZeroPdi_param_0];
	ld.param.u32 	%r2, [_Z7setZeroPdi_param_1];
	mov.u32 	%r3, %ctaid.x;
	mov.u32 	%r4, %ntid.x;
	mov.u32 	%r5, %tid.x;
	mad.lo.s32 	%r1, %r3, %r4, %r5;
	setp.ge.s32 	%p1, %r1, %r2;
	@%p1 bra 	$L__BB2_2;
	cvta.to.global.u64 	%rd2, %rd1;
	mul.lo.s32 	%r6, %r1, 3;
	mul.wide.s32 	%rd3, %r6, 8;
	add.s64 	%rd4, %rd2, %rd3;
	mov.b64 	%rd5, 0;
	st.global.u64 	[%rd4], %rd5;
	st.global.u64 	[%rd4+8], %rd5;
	st.global.u64 	[%rd4+16], %rd5;
$L__BB2_2:
	ret;

}
	// .globl	_Z21blockSymmetricSpMVCOOPKdS0_PKiS2_S0_PdS3_ii
.visible .entry _Z21blockSymmetricSpMVCOOPKdS0_PKiS2_S0_PdS3_ii(
	.param .u64 .ptr .align 1 _Z21blockSymmetricSpMVCOOPKdS0_PKiS2_S0_PdS3_ii_param_0,
	.param .u64 .ptr .align 1 _Z21blockSymmetricSpMVCOOPKdS0_PKiS2_S0_PdS3_ii_param_1,
	.param .u64 .ptr .align 1 _Z21blockSymmetricSpMVCOOPKdS0_PKiS2_S0_PdS3_ii_param_2,
	.param .u64 .ptr .align 1 _Z21blockSymmetricSpMVCOOPKdS0_PKiS2_S0_PdS3_ii_param_3,
	.param .u64 .ptr .align 1 _Z21blockSymmetricSpMVCOOPKdS0_PKiS2_S0_PdS3_ii_param_4,
	.param .u64 .ptr .align 1 _Z21blockSymmetricSpMVCOOPKdS0_PKiS2_S0_PdS3_ii_param_5,
	.param .u64 .ptr .align 1 _Z21blockSymmetricSpMVCOOPKdS0_PKiS2_S0_PdS3_ii_param_6,
	.param .u32 _Z21blockSymmetricSpMVCOOPKdS0_PKiS2_S0_PdS3_ii_param_7,
	.param .u32 _Z21blockSymmetricSpMVCOOPKdS0_PKiS2_S0_PdS3_ii_param_8
)
{
	.reg .pred 	%p<2>;
	.reg .b32 	%r<11>;
	.reg .b64 	%rd<27>;
	.reg .b64 	%fd<40>;

	ld.param.u32 	%r2, [_Z21blockSymmetricSpMVCOOPKdS0_PKiS2_S0_PdS3_ii_param_8];
	mov.u32 	%r3, %ctaid.x;
	mov.u32 	%r4, %ntid.x;
	mov.u32 	%r5, %tid.x;
	mad.lo.s32 	%r1, %r3, %r4, %r5;
	setp.ge.s32 	%p1, %r1, %r2;
	@%p1 bra 	$L__BB3_2;
	ld.param.u64 	%rd26, [_Z21blockSymmetricSpMVCOOPKdS0_PKiS2_S0_PdS3_ii_param_5];
	ld.param.u64 	%rd25, [_Z21blockSymmetricSpMVCOOPKdS0_PKiS2_S0_PdS3_ii_param_4];
	ld.param.u64 	%rd24, [_Z21blockSymmetricSpMVCOOPKdS0_PKiS2_S0_PdS3_ii_param_3];
	ld.param.u64 	%rd23, [_Z21blockSymmetricSpMVCOOPKdS0_PKiS2_S0_PdS3_ii_param_2];
	ld.param.u64 	%rd22, [_Z21blockSymmetricSpMVCOOPKdS0_PKiS2_S0_PdS3_ii_param_1];
	cvta.to.global.u64 	%rd6, %rd25;
	cvta.to.global.u64 	%rd7, %rd26;
	cvta.to.global.u64 	%rd8, %rd23;
	cvta.to.global.u64 	%rd9, %rd24;
	cvta.to.global.u64 	%rd10, %rd22;
	mul.wide.s32 	%rd11, %r1, 4;
	add.s64 	%rd12, %rd8, %rd11;
	ld.global.u32 	%r6, [%rd12];
	add.s64 	%rd13, %rd9, %rd11;
	ld.global.u32 	%r7, [%rd13];
	mul.lo.s32 	%r8, %r1, 9;
	mul.wide.s32 	%rd14, %r8, 8;
	add.s64 	%rd15, %rd10, %rd14;
	ld.global.f64 	%fd1, [%rd15];
	ld.global.f64 	%fd2, [%rd15+8];
	ld.global.f64 	%fd3, [%rd15+16];
	ld.global.f64 	%fd4, [%rd15+24];
	ld.global.f64 	%fd5, [%rd15+32];
	ld.global.f64 	%fd6, [%rd15+40];
	ld.global.f64 	%fd7, [%rd15+48];
	ld.global.f64 	%fd8, [%rd15+56];
	ld.global.f64 	%fd9, [%rd15+64];
	mul.lo.s32 	%r9, %r7, 3;
	mul.wide.s32 	%rd16, %r9, 8;
	add.s64 	%rd17, %rd6, %rd16;
	ld.global.f64 	%fd10, [%rd17];
	fma.rn.f64 	%fd11, %fd1, %fd10, 0d0000000000000000;
	ld.global.f64 	%fd12, [%rd17+8];
	fma.rn.f64 	%fd13, %fd2, %fd12, %fd11;
	ld.global.f64 	%fd14, [%rd17+16];
	fma.rn.f64 	%fd15, %fd3, %fd14, %fd13;
	fma.rn.f64 	%fd16, %fd4, %fd10, 0d0000000000000000;
	fma.rn.f64 	%fd17, %fd5, %fd12, %fd16;
	fma.rn.f64 	%fd18, %fd6, %fd14, %fd17;
	fma.rn.f64 	%fd19, %fd7, %fd10, 0d0000000000000000;
	fma.rn.f64 	%fd20, %fd8, %fd12, %fd19;
	fma.rn.f64 	%fd21, %fd9, %fd14, %fd20;
	mul.lo.s32 	%r10, %r6, 3;
	mul.wide.s32 	%rd18, %r10, 8;
	add.s64 	%rd19, %rd7, %rd18;
	atom.global.add.f64 	%fd22, [%rd19], %fd15;
	atom.global.add.f64 	%fd23, [%rd19+8], %fd18;
	atom.global.add.f64 	%fd24, [%rd19+16], %fd21;
	add.s64 	%rd20, %rd6, %rd18;
	ld.global.f64 	%fd25, [%rd20];
	ld.global.f64 	%fd26, [%rd20+8];
	ld.global.f64 	%fd27, [%rd20+16];
	fma.rn.f64 	%fd28, %fd1, %fd25, 0d0000000000000000;
	fma.rn.f64 	%fd29, %fd4, %fd26, %fd28;
	fma.rn.f64 	%fd30, %fd7, %fd27, %fd29;
	fma.rn.f64 	%fd31, %fd2, %fd25, 0d0000000000000000;
	fma.rn.f64 	%fd32, %fd5, %fd26, %fd31;
	fma.rn.f64 	%fd33, %fd8, %fd27, %fd32;
	fma.rn.f64 	%fd34, %fd3, %fd25, 0d0000000000000000;
	fma.rn.f64 	%fd35, %fd6, %fd26, %fd34;
	fma.rn.f64 	%fd36, %fd9, %fd27, %fd35;
	add.s64 	%rd21, %rd7, %rd16;
	atom.global.add.f64 	%fd37, [%rd21], %fd30;
	atom.global.add.f64 	%fd38, [%rd21+8], %fd33;
	atom.global.add.f64 	%fd39, [%rd21+16], %fd36;
$L__BB3_2:
	ret;

}


// ===== COMPILED SASS (sm_100) =====

	.target	sm_100

	.elftype	@"ET_EXEC"


//--------------------- .note.nv.tkinfo           --------------------------
	.section	.note.nv.tkinfo,"",@"SHT_NOTE"
	.sectionflags	@"SHF_NOTE_NV_TKINFO"
	.tkinfo
        /*0018*/ 	.word	0x00000002
        /*0030*/ 	.string	""
        /*0030*/ 	.string	"ptxas"
        /*0030*/ 	.string	"Cuda compilation tools, release 13.0, V13.0.88"
        /*0030*/ 	.string	"Build cuda_13.0.r13.0/compiler.36424714_0"
        /*0030*/ 	.string	"-arch sm_100 -m 64 "



//--------------------- .note.nv.cuinfo           --------------------------
	.section	.note.nv.cuinfo,"",@"SHT_NOTE"
	.sectionflags	@"SHF_NOTE_NV_CUINFO"
        /*0018*/ 	.short	0x0002
        /*001a*/ 	.short	0x0064
        /*001c*/ 	.short	0x0082
	.zero		2


//--------------------- .nv.info                  --------------------------
	.section	.nv.info,"",@"SHT_CUDA_INFO"
	.align	4


	//----- nvinfo : EIATTR_REGCOUNT
	.align		4
        /*0000*/ 	.byte	0x04, 0x2f
        /*0002*/ 	.short	(.L_1 - .L_0)
	.align		4
.L_0:
        /*0004*/ 	.word	index@(_Z18blockSymmetricSpMVPKdS0_PKiS2_S0_PdS3_ii)
        /*0008*/ 	.word	0x00000028


	//----- nvinfo : EIATTR_FRAME_SIZE
	.align		4
.L_1:
        /*000c*/ 	.byte	0x04, 0x11
        /*000e*/ 	.short	(.L_3 - .L_2)
	.align		4
.L_2:
        /*0010*/ 	.word	index@(_Z18blockSymmetricSpMVPKdS0_PKiS2_S0_PdS3_ii)
        /*0014*/ 	.word	0x00000000


	//----- nvinfo : EIATTR_REGCOUNT
	.align		4
.L_3:
        /*0018*/ 	.byte	0x04, 0x2f
        /*001a*/ 	.short	(.L_5 - .L_4)
	.align		4
.L_4:
        /*001c*/ 	.word	index@(_Z11addDaigonalPKdS0_PdS0_i)
        /*0020*/ 	.word	0x00000020


	//----- nvinfo : EIATTR_FRAME_SIZE
	.align		4
.L_5:
        /*0024*/ 	.byte	0x04, 0x11
        /*0026*/ 	.short	(.L_7 - .L_6)
	.align		4
.L_6:
        /*0028*/ 	.word	index@(_Z11addDaigonalPKdS0_PdS0_i)
        /*002c*/ 	.word	0x00000000


	//----- nvinfo : EIATTR_REGCOUNT
	.align		4
.L_7:
        /*0030*/ 	.byte	0x04, 0x2f
        /*0032*/ 	.short	(.L_9 - .L_8)
	.align		4
.L_8:
        /*0034*/ 	.word	index@(_Z7setZeroPdi)
        /*0038*/ 	.word	0x00000008


	//----- nvinfo : EIATTR_FRAME_SIZE
	.align		4
.L_9:
        /*003c*/ 	.byte	0x04, 0x11
        /*003e*/ 	.short	(.L_11 - .L_10)
	.align		4
.L_10:
        /*0040*/ 	.word	index@(_Z7setZeroPdi)
        /*0044*/ 	.word	0x00000000


	//----- nvinfo : EIATTR_REGCOUNT
	.align		4
.L_11:
        /*0048*/ 	.byte	0x04, 0x2f
        /*004a*/ 	.short	(.L_13 - .L_12)
	.align		4
.L_12:
        /*004c*/ 	.word	index@(_Z21blockSymmetricSpMVCOOPKdS0_PKiS2_S0_PdS3_ii)
        /*0050*/ 	.word	0x00000028


	//----- nvinfo : EIATTR_FRAME_SIZE
	.align		4
.L_13:
        /*0054*/ 	.byte	0x04, 0x11
        /*0056*/ 	.short	(.L_15 - .L_14)
	.align		4
.L_14:
        /*0058*/ 	.word	index@(_Z21blockSymmetricSpMVCOOPKdS0_PKiS2_S0_PdS3_ii)
        /*005c*/ 	.word	0x00000000


	//----- nvinfo : EIATTR_MIN_STACK_SIZE
	.align		4
.L_15:
        /*0060*/ 	.byte	0x04, 0x12
        /*0062*/ 	.short	(.L_17 - .L_16)
	.align		4
.L_16:
        /*0064*/ 	.word	index@(_Z21blockSymmetricSpMVCOOPKdS0_PKiS2_S0_PdS3_ii)
        /*0068*/ 	.word	0x00000000


	//----- nvinfo : EIATTR_MIN_STACK_SIZE
	.align		4
.L_17:
        /*006c*/ 	.byte	0x04, 0x12
        /*006e*/ 	.short	(.L_19 - .L_18)
	.align		4
.L_18:
        /*0070*/ 	.word	index@(_Z7setZeroPdi)
        /*0074*/ 	.word	0x00000000


	//----- nvinfo : EIATTR_MIN_STACK_SIZE
	.align		4
.L_19:
        /*0078*/ 	.byte	0x04, 0x12
        /*007a*/ 	.short	(.L_21 - .L_20)
	.align		4
.L_20:
        /*007c*/ 	.word	index@(_Z11addDaigonalPKdS0_PdS0_i)
        /*0080*/ 	.word	0x00000000


	//----- nvinfo : EIATTR_MIN_STACK_SIZE
	.align		4
.L_21:
        /*0084*/ 	.byte	0x04, 0x12
        /*0086*/ 	.short	(.L_23 - .L_22)
	.align		4
.L_22:
        /*0088*/ 	.word	index@(_Z18blockSymmetricSpMVPKdS0_PKiS2_S0_PdS3_ii)
        /*008c*/ 	.word	0x00000000
.L_23:


//--------------------- .nv.compat                --------------------------
	.section	.nv.compat,"",@"SHT_CUDA_COMPAT_INFO"
	.align	4
        /*0000*/ 	.byte	0x02, 0x09, 0x00, 0x00, 0x02, 0x02, 0x01, 0x00, 0x02, 0x05, 0x05, 0x00, 0x03, 0x07, 0x01, 0x01
        /*0010*/ 	.byte	0x02, 0x03, 0x00, 0x00, 0x02, 0x06, 0x01, 0x00, 0x04, 0x0b, 0x08, 0x00, 0x01, 0x00, 0x00, 0x00
        /*0020*/ 	.byte	0x00, 0x00, 0x00, 0x00


//--------------------- .nv.info._Z21blockSymmetricSpMVCOOPKdS0_PKiS2_S0_PdS3_ii --------------------------
	.section	.nv.info._Z21blockSymmetricSpMVCOOPKdS0_PKiS2_S0_PdS3_ii,"",@"SHT_CUDA_INFO"
	.sectionflags	@""
	.align	4


	//----- nvinfo : EIATTR_CUDA_API_VERSION
	.align		4
        /*0000*/ 	.byte	0x04, 0x37
        /*0002*/ 	.short	(.L_25 - .L_24)
.L_24:
        /*0004*/ 	.word	0x00000082


	//----- nvinfo : EIATTR_KPARAM_INFO
	.align		4
.L_25:
        /*0008*/ 	.byte	0x04, 0x17
        /*000a*/ 	.short	(.L_27 - .L_26)
.L_26:
        /*000c*/ 	.word	0x00000000
        /*0010*/ 	.short	0x0008
        /*0012*/ 	.short	0x003c
        /*0014*/ 	.byte	0x00, 0xf0, 0x11, 0x00


	//----- nvinfo : EIATTR_KPARAM_INFO
	.align		4
.L_27:
        /*0018*/ 	.byte	0x04, 0x17
        /*001a*/ 	.short	(.L_29 - .L_28)
.L_28:
        /*001c*/ 	.word	0x00000000
        /*0020*/ 	.short	0x0007
        /*0022*/ 	.short	0x0038
        /*0024*/ 	.byte	0x00, 0xf0, 0x11, 0x00


	//----- nvinfo : EIATTR_KPARAM_INFO
	.align		4
.L_29:
        /*0028*/ 	.byte	0x04, 0x17
        /*002a*/ 	.short	(.L_31 - .L_30)
.L_30:
        /*002c*/ 	.word	0x00000000
        /*0030*/ 	.short	0x0006
        /*0032*/ 	.short	0x0030
        /*0034*/ 	.byte	0x00, 0xf5, 0x21, 0x00


	//----- nvinfo : EIATTR_KPARAM_INFO
	.align		4
.L_31:
        /*0038*/ 	.byte	0x04, 0x17
        /*003a*/ 	.short	(.L_33 - .L_32)
.L_32:
        /*003c*/ 	.word	0x00000000
        /*0040*/ 	.short	0x0005
        /*0042*/ 	.short	0x0028
        /*0044*/ 	.byte	0x00, 0xf5, 0x21, 0x00


	//----- nvinfo : EIATTR_KPARAM_INFO
	.align		4
.L_33:
        /*0048*/ 	.byte	0x04, 0x17
        /*004a*/ 	.short	(.L_35 - .L_34)
.L_34:
        /*004c*/ 	.word	0x00000000
        /*0050*/ 	.short	0x0004
        /*0052*/ 	.short	0x0020
        /*0054*/ 	.byte	0x00, 0xf5, 0x21, 0x00


	//----- nvinfo : EIATTR_KPARAM_INFO
	.align		4
.L_35:
        /*0058*/ 	.byte	0x04, 0x17
        /*005a*/ 	.short	(.L_37 - .L_36)
.L_36:
        /*005c*/ 	.word	0x00000000
        /*0060*/ 	.short	0x0003
        /*0062*/ 	.short	0x0018
        /*0064*/ 	.byte	0x00, 0xf5, 0x21, 0x00


	//----- nvinfo : EIATTR_KPARAM_INFO
	.align		4
.L_37:
        /*0068*/ 	.byte	0x04, 0x17
        /*006a*/ 	.short	(.L_39 - .L_38)
.L_38:
        /*006c*/ 	.word	0x00000000
        /*0070*/ 	.short	0x0002
        /*0072*/ 	.short	0x0010
        /*0074*/ 	.byte	0x00, 0xf5, 0x21, 0x00


	//----- nvinfo : EIATTR_KPARAM_INFO
	.align		4
.L_39:
        /*0078*/ 	.byte	0x04, 0x17
        /*007a*/ 	.short	(.L_41 - .L_40)
.L_40:
        /*007c*/ 	.word	0x00000000
        /*0080*/ 	.short	0x0001
        /*0082*/ 	.short	0x0008
        /*0084*/ 	.byte	0x00, 0xf5, 0x21, 0x00


	//----- nvinfo : EIATTR_KPARAM_INFO
	.align		4
.L_41:
        /*0088*/ 	.byte	0x04, 0x17
        /*008a*/ 	.short	(.L_43 - .L_42)
.L_42:
        /*008c*/ 	.word	0x00000000
        /*0090*/ 	.short	0x0000
        /*0092*/ 	.short	0x0000
        /*0094*/ 	.byte	0x00, 0xf5, 0x21, 0x00


	//----- nvinfo : EIATTR_SPARSE_MMA_MASK
	.align		4
.L_43:
        /*0098*/ 	.byte	0x03, 0x50
        /*009a*/ 	.short	0x0000


	//----- nvinfo : EIATTR_MAXREG_COUNT
	.align		4
        /*009c*/ 	.byte	0x03, 0x1b
        /*009e*/ 	.short	0x00ff


	//----- nvinfo : EIATTR_MERCURY_ISA_VERSION
	.align		4
        /*00a0*/ 	.byte	0x03, 0x5f
        /*00a2*/ 	.short	0x0101


	//----- nvinfo : EIATTR_VRC_CTA_INIT_COUNT
	.align		4
        /*00a4*/ 	.byte	0x02, 0x4a
	.zero		1
	.zero		1


	//----- nvinfo : EIATTR_EXIT_INSTR_OFFSETS
	.align		4
        /*00a8*/ 	.byte	0x04, 0x1c
        /*00aa*/ 	.short	(.L_45 - .L_44)


	//   ....[0]....
.L_44:
        /*00ac*/ 	.word	0x00000070


	//   ....[1]....
        /*00b0*/ 	.word	0x00000410


	//----- nvinfo : EIATTR_CBANK_PARAM_SIZE
	.align		4
.L_45:
        /*00b4*/ 	.byte	0x03, 0x19
        /*00b6*/ 	.short	0x0040


	//----- nvinfo : EIATTR_PARAM_CBANK
	.align		4
        /*00b8*/ 	.byte	0x04, 0x0a
        /*00ba*/ 	.short	(.L_47 - .L_46)
	.align		4
.L_46:
        /*00bc*/ 	.word	index@(.nv.constant0._Z21blockSymmetricSpMVCOOPKdS0_PKiS2_S0_PdS3_ii)
        /*00c0*/ 	.short	0x0380
        /*00c2*/ 	.short	0x0040


	//----- nvinfo : EIATTR_SW_WAR
	.align		4
.L_47:
        /*00c4*/ 	.byte	0x04, 0x36
        /*00c6*/ 	.short	(.L_49 - .L_48)
.L_48:
        /*00c8*/ 	.word	0x00000008
.L_49:


//--------------------- .nv.info._Z7setZeroPdi    --------------------------
	.section	.nv.info._Z7setZeroPdi,"",@"SHT_CUDA_INFO"
	.sectionflags	@""
	.align	4


	//----- nvinfo : EIATTR_CUDA_API_VERSION
	.align		4
        /*0000*/ 	.byte	0x04, 0x37
        /*0002*/ 	.short	(.L_51 - .L_50)
.L_50:
        /*0004*/ 	.word	0x00000082


	//----- nvinfo : EIATTR_KPARAM_INFO
	.align		4
.L_51:
        /*0008*/ 	.byte	0x04, 0x17
        /*000a*/ 	.short	(.L_53 - .L_52)
.L_52:
        /*000c*/ 	.word	0x00000000
        /*0010*/ 	.short	0x0001
        /*0012*/ 	.short	0x0008
        /*0014*/ 	.byte	0x00, 0xf0, 0x11, 0x00


	//----- nvinfo : EIATTR_KPARAM_INFO
	.align		4
.L_53:
        /*0018*/ 	.byte	0x04, 0x17
        /*001a*/ 	.short	(.L_55 - .L_54)
.L_54:
        /*001c*/ 	.word	0x00000000
        /*0020*/ 	.short	0x0000
        /*0022*/ 	.short	0x0000
        /*0024*/ 	.byte	0x00, 0xf5, 0x21, 0x00


	//----- nvinfo : EIATTR_SPARSE_MMA_MASK
	.align		4
.L_55:
        /*0028*/ 	.byte	0x03, 0x50
        /*002a*/ 	.short	0x0000


	//----- nvinfo : EIATTR_MAXREG_COUNT
	.align		4
        /*002c*/ 	.byte	0x03, 0x1b
        /*002e*/ 	.short	0x00ff


	//----- nvinfo : EIATTR_MERCURY_ISA_VERSION
	.align		4
        /*0030*/ 	.byte	0x03, 0x5f
        /*0032*/ 	.short	0x0101


	//----- nvinfo : EIATTR_VRC_CTA_INIT_COUNT
	.align		4
        /*0034*/ 	.byte	0x02, 0x4a
	.zero		1
	.zero		1


	//----- nvinfo : EIATTR_EXIT_INSTR_OFFSETS
	.align		4
        /*0038*/ 	.byte	0x04, 0x1c
        /*003a*/ 	.short	(.L_57 - .L_56)


	//   ....[0]....
.L_56:
        /*003c*/ 	.word	0x00000070


	//   ....[1]....
        /*0040*/ 	.word	0x000000f0


	//----- nvinfo : EIATTR_CBANK_PARAM_SIZE
	.align		4
.L_57:
        /*0044*/ 	.byte	0x03, 0x19
        /*0046*/ 	.short	0x000c


	//----- nvinfo : EIATTR_PARAM_CBANK
	.align		4
        /*0048*/ 	.byte	0x04, 0x0a
        /*004a*/ 	.short	(.L_59 - .L_58)
	.align		4
.L_58:
        /*004c*/ 	.word	index@(.nv.constant0._Z7setZeroPdi)
        /*0050*/ 	.short	0x0380
        /*0052*/ 	.short	0x000c


	//----- nvinfo : EIATTR_SW_WAR
	.align		4
.L_59:
        /*0054*/ 	.byte	0x04, 0x36
        /*0056*/ 	.short	(.L_61 - .L_60)
.L_60:
        /*0058*/ 	.word	0x00000008
.L_61:


//--------------------- .nv.info._Z11addDaigonalPKdS0_PdS0_i --------------------------
	.section	.nv.info._Z11addDaigonalPKdS0_PdS0_i,"",@"SHT_CUDA_INFO"
	.sectionflags	@""
	.align	4


	//----- nvinfo : EIATTR_CUDA_API_VERSION
	.align		4
        /*0000*/ 	.byte	0x04, 0x37
        /*0002*/ 	.short	(.L_63 - .L_62)
.L_62:
        /*0004*/ 	.word	0x00000082


	//----- nvinfo : EIATTR_KPARAM_INFO
	.align		4
.L_63:
        /*0008*/ 	.byte	0x04, 0x17
        /*000a*/ 	.short	(.L_65 - .L_64)
.L_64:
        /*000c*/ 	.word	0x00000000
        /*0010*/ 	.short	0x0004
        /*0012*/ 	.short	0x0020
        /*0014*/ 	.byte	0x00, 0xf0, 0x11, 0x00


	//----- nvinfo : EIATTR_KPARAM_INFO
	.align		4
.L_65:
        /*0018*/ 	.byte	0x04, 0x17
        /*001a*/ 	.short	(.L_67 - .L_66)
.L_66:
        /*001c*/ 	.word	0x00000000
        /*0020*/ 	.short	0x0003
        /*0022*/ 	.short	0x0018
        /*0024*/ 	.byte	0x00, 0xf5, 0x21, 0x00


	//----- nvinfo : EIATTR_KPARAM_INFO
	.align		4
.L_67:
        /*0028*/ 	.byte	0x04, 0x17
        /*002a*/ 	.short	(.L_69 - .L_68)
.L_68:
        /*002c*/ 	.word	0x00000000
        /*0030*/ 	.short	0x0002
        /*0032*/ 	.short	0x0010
        /*0034*/ 	.byte	0x00, 0xf5, 0x21, 0x00


	//----- nvinfo : EIATTR_KPARAM_INFO
	.align		4
.L_69:
        /*0038*/ 	.byte	0x04, 0x17
        /*003a*/ 	.short	(.L_71 - .L_70)
.L_70:
        /*003c*/ 	.word	0x00000000
        /*0040*/ 	.short	0x0001
        /*0042*/ 	.short	0x0008
        /*0044*/ 	.byte	0x00, 0xf5, 0x21, 0x00


	//----- nvinfo : EIATTR_KPARAM_INFO
	.align		4
.L_71:
        /*0048*/ 	.byte	0x04, 0x17
        /*004a*/ 	.short	(.L_73 - .L_72)
.L_72:
        /*004c*/ 	.word	0x00000000
        /*0050*/ 	.short	0x0000
        /*0052*/ 	.short	0x0000
        /*0054*/ 	.byte	0x00, 0xf5, 0x21, 0x00


	//----- nvinfo : EIATTR_SPARSE_MMA_MASK
	.align		4
.L_73:
        /*0058*/ 	.byte	0x03, 0x50
        /*005a*/ 	.short	0x0000


	//----- nvinfo : EIATTR_MAXREG_COUNT
	.align		4
        /*005c*/ 	.byte	0x03, 0x1b
        /*005e*/ 	.short	0x00ff


	//----- nvinfo : EIATTR_MERCURY_ISA_VERSION
	.align		4
        /*0060*/ 	.byte	0x03, 0x5f
        /*0062*/ 	.short	0x0101


	//----- nvinfo : EIATTR_VRC_CTA_INIT_COUNT
	.align		4
        /*0064*/ 	.byte	0x02, 0x4a
	.zero		1
	.zero		1


	//----- nvinfo : EIATTR_EXIT_INSTR_OFFSETS
	.align		4
        /*0068*/ 	.byte	0x04, 0x1c
        /*006a*/ 	.short	(.L_75 - .L_74)


	//   ....[0]....
.L_74:
        /*006c*/ 	.word	0x00000070


	//   ....[1]....
        /*0070*/ 	.word	0x000002f0


	//----- nvinfo : EIATTR_CBANK_PARAM_SIZE
	.align		4
.L_75:
        /*0074*/ 	.byte	0x03, 0x19
        /*0076*/ 	.short	0x0024


	//----- nvinfo : EIATTR_PARAM_CBANK
	.align		4
        /*0078*/ 	.byte	0x04, 0x0a
        /*007a*/ 	.short	(.L_77 - .L_76)
	.align		4
.L_76:
        /*007c*/ 	.word	index@(.nv.constant0._Z11addDaigonalPKdS0_PdS0_i)
        /*0080*/ 	.short	0x0380
        /*0082*/ 	.short	0x0024


	//----- nvinfo : EIATTR_SW_WAR
	.align		4
.L_77:
        /*0084*/ 	.byte	0x04, 0x36
        /*0086*/ 	.short	(.L_79 - .L_78)
.L_78:
        /*0088*/ 	.word	0x00000008
.L_79:


//--------------------- .nv.info._Z18blockSymmetricSpMVPKdS0_PKiS2_S0_PdS3_ii --------------------------
	.section	.nv.info._Z18blockSymmetricSpMVPKdS0_PKiS2_S0_PdS3_ii,"",@"SHT_CUDA_INFO"
	.sectionflags	@""
	.align	4


	//----- nvinfo : EIATTR_CUDA_API_VERSION
	.align		4
        /*0000*/ 	.byte	0x04, 0x37
        /*0002*/ 	.short	(.L_81 - .L_80)
.L_80:
        /*0004*/ 	.word	0x00000082


	//----- nvinfo : EIATTR_KPARAM_INFO
	.align		4
.L_81:
        /*0008*/ 	.byte	0x04, 0x17
        /*000a*/ 	.short	(.L_83 - .L_82)
.L_82:
        /*000c*/ 	.word	0x00000000
        /*0010*/ 	.short	0x0008
        /*0012*/ 	.short	0x003c
        /*0014*/ 	.byte	0x00, 0xf0, 0x11, 0x00


	//----- nvinfo : EIATTR_KPARAM_INFO
	.align		4
.L_83:
        /*0018*/ 	.byte	0x04, 0x17
        /*001a*/ 	.short	(.L_85 - .L_84)
.L_84:
        /*001c*/ 	.word	0x00000000
        /*0020*/ 	.short	0x0007
        /*0022*/ 	.short	0x0038
        /*0024*/ 	.byte	0x00, 0xf0, 0x11, 0x00


	//----- nvinfo : EIATTR_KPARAM_INFO
	.align		4
.L_85:
        /*0028*/ 	.byte	0x04, 0x17
        /*002a*/ 	.short	(.L_87 - .L_86)
.L_86:
        /*002c*/ 	.word	0x00000000
        /*0030*/ 	.short	0x0006
        /*0032*/ 	.short	0x0030
        /*0034*/ 	.byte	0x00, 0xf5, 0x21, 0x00


	//----- nvinfo : EIATTR_KPARAM_INFO
	.align		4
.L_87:
        /*0038*/ 	.byte	0x04, 0x17
        /*003a*/ 	.short	(.L_89 - .L_88)
.L_88:
        /*003c*/ 	.word	0x00000000
        /*0040*/ 	.short	0x0005
        /*0042*/ 	.short	0x0028
        /*0044*/ 	.byte	0x00, 0xf5, 0x21, 0x00


	//----- nvinfo : EIATTR_KPARAM_INFO
	.align		4
.L_89:
        /*0048*/ 	.byte	0x04, 0x17
        /*004a*/ 	.short	(.L_91 - .L_90)
.L_90:
        /*004c*/ 	.word	0x00000000
        /*0050*/ 	.short	0x0004
        /*0052*/ 	.short	0x0020
        /*0054*/ 	.byte	0x00, 0xf5, 0x21, 0x00


	//----- nvinfo : EIATTR_KPARAM_INFO
	.align		4
.L_91:
        /*0058*/ 	.byte	0x04, 0x17
        /*005a*/ 	.short	(.L_93 - .L_92)
.L_92:
        /*005c*/ 	.word	0x00000000
        /*0060*/ 	.short	0x0003
        /*0062*/ 	.short	0x0018
        /*0064*/ 	.byte	0x00, 0xf5, 0x21, 0x00


	//----- nvinfo : EIATTR_KPARAM_INFO
	.align		4
.L_93:
        /*0068*/ 	.byte	0x04, 0x17
        /*006a*/ 	.short	(.L_95 - .L_94)
.L_94:
        /*006c*/ 	.word	0x00000000
        /*0070*/ 	.short	0x0002
        /*0072*/ 	.short	0x0010
        /*0074*/ 	.byte	0x00, 0xf5, 0x21, 0x00


	//----- nvinfo : EIATTR_KPARAM_INFO
	.align		4
.L_95:
        /*0078*/ 	.byte	0x04, 0x17
        /*007a*/ 	.short	(.L_97 - .L_96)
.L_96:
        /*007c*/ 	.word	0x00000000
        /*0080*/ 	.short	0x0001
        /*0082*/ 	.short	0x0008
        /*0084*/ 	.byte	0x00, 0xf5, 0x21, 0x00


	//----- nvinfo : EIATTR_KPARAM_INFO
	.align		4
.L_97:
        /*0088*/ 	.byte	0x04, 0x17
        /*008a*/ 	.short	(.L_99 - .L_98)
.L_98:
        /*008c*/ 	.word	0x00000000
        /*0090*/ 	.short	0x0000
        /*0092*/ 	.short	0x0000
        /*0094*/ 	.byte	0x00, 0xf5, 0x21, 0x00


	//----- nvinfo : EIATTR_SPARSE_MMA_MASK
	.align		4
.L_99:
        /*0098*/ 	.byte	0x03, 0x50
        /*009a*/ 	.short	0x0000


	//----- nvinfo : EIATTR_MAXREG_COUNT
	.align		4
        /*009c*/ 	.byte	0x03, 0x1b
        /*009e*/ 	.short	0x00ff


	//----- nvinfo : EIATTR_MERCURY_ISA_VERSION
	.align		4
        /*00a0*/ 	.byte	0x03, 0x5f
        /*00a2*/ 	.short	0x0101


	//----- nvinfo : EIATTR_VRC_CTA_INIT_COUNT
	.align		4
        /*00a4*/ 	.byte	0x02, 0x4a
	.zero		1
	.zero		1


	//----- nvinfo : EIATTR_EXIT_INSTR_OFFSETS
	.align		4
        /*00a8*/ 	.byte	0x04, 0x1c
        /*00aa*/ 	.short	(.L_101 - .L_100)


	//   ....[0]....
.L_100:
        /*00ac*/ 	.word	0x00000080


	//   ....[1]....
        /*00b0*/ 	.word	0x00000530


	//----- nvinfo : EIATTR_CRS_STACK_SIZE
	.align		4
.L_101:
        /*00b4*/ 	.byte	0x04, 0x1e
        /*00b6*/ 	.short	(.L_103 - .L_102)
.L_102:
        /*00b8*/ 	.word	0x00000000


	//----- nvinfo : EIATTR_CBANK_PARAM_SIZE
	.align		4
.L_103:
        /*00bc*/ 	.byte	0x03, 0x19
        /*00be*/ 	.short	0x0040


	//----- nvinfo : EIATTR_PARAM_CBANK
	.align		4
        /*00c0*/ 	.byte	0x04, 0x0a
        /*00c2*/ 	.short	(.L_105 - .L_104)
	.align		4
.L_104:
        /*00c4*/ 	.word	index@(.nv.constant0._Z18blockSymmetricSpMVPKdS0_PKiS2_S0_PdS3_ii)
        /*00c8*/ 	.short	0x0380
        /*00ca*/ 	.short	0x0040


	//----- nvinfo : EIATTR_SW_WAR
	.align		4
.L_105:
        /*00cc*/ 	.byte	0x04, 0x36
        /*00ce*/ 	.short	(.L_107 - .L_106)
.L_106:
        /*00d0*/ 	.word	0x00000008
.L_107:


//--------------------- .nv.callgraph             --------------------------
	.section	.nv.callgraph,"",@"SHT_CUDA_CALLGRAPH"
	.align	4
	.sectionentsize	8
	.align		4
        /*0000*/ 	.word	0x00000000
	.align		4
        /*0004*/ 	.word	0xffffffff
	.align		4
        /*0008*/ 	.word	0x00000000
	.align		4
        /*000c*/ 	.word	0xfffffffe
	.align		4
        /*0010*/ 	.word	0x00000000
	.align		4
        /*0014*/ 	.word	0xfffffffd
	.align		4
        /*0018*/ 	.word	0x00000000
	.align		4
        /*001c*/ 	.word	0xfffffffc


//--------------------- .text._Z21blockSymmetricSpMVCOOPKdS0_PKiS2_S0_PdS3_ii --------------------------
	.section	.text._Z21blockSymmetricSpMVCOOPKdS0_PKiS2_S0_PdS3_ii,"ax",@progbits
	.align	128
        .global         _Z21blockSymmetricSpMVCOOPKdS0_PKiS2_S0_PdS3_ii
        .type           _Z21blockSymmetricSpMVCOOPKdS0_PKiS2_S0_PdS3_ii,@function
        .size           _Z21blockSymmetricSpMVCOOPKdS0_PKiS2_S0_PdS3_ii,(.L_x_7 - _Z21blockSymmetricSpMVCOOPKdS0_PKiS2_S0_PdS3_ii)
        .other          _Z21blockSymmetricSpMVCOOPKdS0_PKiS2_S0_PdS3_ii,@"STO_CUDA_ENTRY STV_DEFAULT"
_Z21blockSymmetricSpMVCOOPKdS0_PKiS2_S0_PdS3_ii:
.text._Z21blockSymmetricSpMVCOOPKdS0_PKiS2_S0_PdS3_ii:
[----:B------:R-:W-:Y:S01]  /*0000*/  LDC R1, c[0x0][0x37c] ;  /* 0x0000df00ff017b82 */ /* 0x000fe20000000800 */
[----:B------:R-:W0:Y:S07]  /*0010*/  S2R R0, SR_TID.X ;  /* 0x0000000000007919 */ /* 0x000e2e0000002100 */
[----:B------:R-:W0:Y:S01]  /*0020*/  S2UR UR4, SR_CTAID.X ;  /* 0x00000000000479c3 */ /* 0x000e220000002500 */
[----:B------:R-:W1:Y:S07]  /*0030*/  LDCU UR5, c[0x0][0x3bc] ;  /* 0x00007780ff0577ac */ /* 0x000e6e0008000800 */
[----:B------:R-:W0:Y:S02]  /*0040*/  LDC R9, c[0x0][0x360] ;  /* 0x0000d800ff097b82 */ /* 0x000e240000000800 */
[----:B0-----:R-:W-:-:S05]  /*0050*/  IMAD R9, R9, UR4, R0 ;  /* 0x0000000409097c24 */ /* 0x001fca000f8e0200 */
[----:B-1----:R-:W-:-:S13]  /*0060*/  ISETP.GE.AND P0, PT, R9, UR5, PT ;  /* 0x0000000509007c0c */ /* 0x002fda000bf06270 */
[----:B------:R-:W-:Y:S05]  /*0070*/  @P0 EXIT ;  /* 0x000000000000094d */ /* 0x000fea0003800000 */
[----:B------:R-:W0:Y:S01]  /*0080*/  LDC.64 R4, c[0x0][0x398] ;  /* 0x0000e600ff047b82 */ /* 0x000e220000000a00 */
[----:B------:R-:W1:Y:S07]  /*0090*/  LDCU.64 UR4, c[0x0][0x358] ;  /* 0x00006b00ff0477ac */ /* 0x000e6e0008000a00 */
[----:B------:R-:W2:Y:S08]  /*00a0*/  LDC.64 R30, c[0x0][0x388] ;  /* 0x0000e200ff1e7b82 */ /* 0x000eb00000000a00 */
[----:B------:R-:W3:Y:S01]  /*00b0*/  LDC.64 R22, c[0x0][0x3a0] ;  /* 0x0000e800ff167b82 */ /* 0x000ee20000000a00 */
[----:B0-----:R-:W-:-:S07]  /*00c0*/  IMAD.WIDE R4, R9, 0x4, R4 ;  /* 0x0000000409047825 */ /* 0x001fce00078e0204 */
[----:B------:R-:W0:Y:S01]  /*00d0*/  LDC.64 R24, c[0x0][0x390] ;  /* 0x0000e400ff187b82 */ /* 0x000e220000000a00 */
[----:B-1----:R-:W4:Y:S01]  /*00e0*/  LDG.E R4, desc[UR4][R4.64] ;  /* 0x0000000404047981 */ /* 0x002f22000c1e1900 */
[----:B------:R-:W-:-:S05]  /*00f0*/  LEA R3, R9, R9, 0x3 ;  /* 0x0000000909037211 */ /* 0x000fca00078e18ff */
[----:B--2---:R-:W-:-:S05]  /*0100*/  IMAD.WIDE R30, R3, 0x8, R30 ;  /* 0x00000008031e7825 */ /* 0x004fca00078e021e */
[----:B------:R-:W2:Y:S04]  /*0110*/  LDG.E.64 R10, desc[UR4][R30.64] ;  /* 0x000000041e0a7981 */ /* 0x000ea8000c1e1b00 */
[----:B------:R-:W5:Y:S01]  /*0120*/  LDG.E.64 R2, desc[UR4][R30.64+0x8] ;  /* 0x000008041e027981 */ /* 0x000f62000c1e1b00 */
[----:B0-----:R-:W-:-:S03]  /*0130*/  IMAD.WIDE R24, R9, 0x4, R24 ;  /* 0x0000000409187825 */ /* 0x001fc600078e0218 */
[----:B------:R-:W5:Y:S04]  /*0140*/  LDG.E.64 R20, desc[UR4][R30.64+0x18] ;  /* 0x000018041e147981 */ /* 0x000f68000c1e1b00 */
[----:B------:R-:W2:Y:S04]  /*0150*/  LDG.E R37, desc[UR4][R24.64] ;  /* 0x0000000418257981 */ /* 0x000ea8000c1e1900 */
[----:B------:R-:W5:Y:S04]  /*0160*/  LDG.E.64 R14, desc[UR4][R30.64+0x30] ;  /* 0x000030041e0e7981 */ /* 0x000f68000c1e1b00 */
[----:B------:R-:W5:Y:S04]  /*0170*/  LDG.E.64 R18, desc[UR4][R30.64+0x20] ;  /* 0x000020041e127981 */ /* 0x000f68000c1e1b00 */
[----:B------:R-:W5:Y:S04]  /*0180*/  LDG.E.64 R12, desc[UR4][R30.64+0x38] ;  /* 0x000038041e0c7981 */ /* 0x000f68000c1e1b00 */
[----:B------:R-:W5:Y:S04]  /*0190*/  LDG.E.64 R16, desc[UR4][R30.64+0x28] ;  /* 0x000028041e107981 */ /* 0x000f68000c1e1b00 */
[----:B------:R-:W5:Y:S01]  /*01a0*/  LDG.E.64 R8, desc[UR4][R30.64+0x40] ;  /* 0x000040041e087981 */ /* 0x000f62000c1e1b00 */
[----:B----4-:R-:W-:-:S03]  /*01b0*/  LEA R35, R4, R4, 0x1 ;  /* 0x0000000404237211 */ /* 0x010fc600078e08ff */
[----:B------:R-:W4:Y:S02]  /*01c0*/  LDG.E.64 R4, desc[UR4][R30.64+0x10] ;  /* 0x000010041e047981 */ /* 0x000f24000c1e1b00 */
[----:B---3--:R-:W-:-:S05]  /*01d0*/  IMAD.WIDE R6, R35, 0x8, R22 ;  /* 0x0000000823067825 */ /* 0x008fca00078e0216 */
[----:B------:R-:W3:Y:S04]  /*01e0*/  LDG.E.64 R32, desc[UR4][R6.64] ;  /* 0x0000000406207981 */ /* 0x000ee8000c1e1b00 */
[----:B------:R-:W5:Y:S04]  /*01f0*/  LDG.E.64 R28, desc[UR4][R6.64+0x8] ;  /* 0x00000804061c7981 */ /* 0x000f68000c1e1b00 */
[----:B------:R0:W4:Y:S02]  /*0200*/  LDG.E.64 R26, desc[UR4][R6.64+0x10] ;  /* 0x00001004061a7981 */ /* 0x000124000c1e1b00 */
[----:B0-----:R-:W0:Y:S01]  /*0210*/  LDC.64 R6, c[0x0][0x3a8] ;  /* 0x0000ea00ff067b82 */ /* 0x001e220000000a00 */
[----:B--2---:R-:W-:Y:S01]  /*0220*/  LEA R37, R37, R37, 0x1 ;  /* 0x0000002525257211 */ /* 0x004fe200078e08ff */
[----:B---3--:R-:W-:-:S08]  /*0230*/  DFMA R24, R10, R32, RZ ;  /* 0x000000200a18722b */ /* 0x008fd000000000ff */
[----:B-----5:R-:W-:-:S08]  /*0240*/  DFMA R24, R2, R28, R24 ;  /* 0x0000001c0218722b */ /* 0x020fd00000000018 */
[----:B----4-:R-:W-:Y:S01]  /*0250*/  DFMA R30, R4, R26, R24 ;  /* 0x0000001a041e722b */ /* 0x010fe20000000018 */
[----:B0-----:R-:W-:-:S06]  /*0260*/  IMAD.WIDE R24, R37, 0x8, R6 ;  /* 0x0000000825187825 */ /* 0x001fcc00078e0206 */
[----:B------:R0:W-:Y:S02]  /*0270*/  REDG.E.ADD.F64.RN.STRONG.GPU desc[UR4][R24.64], R30 ;  /* 0x0000001e180079a6 */ /* 0x0001e4000c12ff04 */
[-C--:B0-----:R-:W-:Y:S02]  /*0280*/  DFMA R30, R20, R32.reuse, RZ ;  /* 0x00000020141e722b */ /* 0x081fe400000000ff */
[----:B------:R-:W-:-:S06]  /*0290*/  DFMA R32, R14, R32, RZ ;  /* 0x000000200e20722b */ /* 0x000fcc00000000ff */
[-C--:B------:R-:W-:Y:S02]  /*02a0*/  DFMA R30, R18, R28.reuse, R30 ;  /* 0x0000001c121e722b */ /* 0x080fe4000000001e */
[----:B------:R-:W-:Y:S01]  /*02b0*/  DFMA R32, R12, R28, R32 ;  /* 0x0000001c0c20722b */ /* 0x000fe20000000020 */
[----:B------:R-:W-:-:S05]  /*02c0*/  IMAD.WIDE R28, R37, 0x8, R22 ;  /* 0x00000008251c7825 */ /* 0x000fca00078e0216 */
[-C--:B------:R-:W-:Y:S02]  /*02d0*/  DFMA R30, R16, R26.reuse, R30 ;  /* 0x0000001a101e722b */ /* 0x080fe4000000001e */
[----:B------:R-:W-:-:S05]  /*02e0*/  DFMA R32, R8, R26, R32 ;  /* 0x0000001a0820722b */ /* 0x000fca0000000020 */
[----:B------:R-:W-:Y:S04]  /*02f0*/  REDG.E.ADD.F64.RN.STRONG.GPU desc[UR4][R24.64+0x8], R30 ;  /* 0x0000081e180079a6 */ /* 0x000fe8000c12ff04 */
[----:B------:R-:W-:Y:S04]  /*0300*/  REDG.E.ADD.F64.RN.STRONG.GPU desc[UR4][R24.64+0x10], R32 ;  /* 0x00001020180079a6 */ /* 0x000fe8000c12ff04 */
[----:B------:R-:W2:Y:S04]  /*0310*/  LDG.E.64 R36, desc[UR4][R28.64] ;  /* 0x000000041c247981 */ /* 0x000ea8000c1e1b00 */
[----:B------:R-:W3:Y:S04]  /*0320*/  LDG.E.64 R26, desc[UR4][R28.64+0x8] ;  /* 0x000008041c1a7981 */ /* 0x000ee8000c1e1b00 */
[----:B------:R-:W4:Y:S01]  /*0330*/  LDG.E.64 R22, desc[UR4][R28.64+0x10] ;  /* 0x000010041c167981 */ /* 0x000f22000c1e1b00 */
[----:B------:R-:W-:Y:S01]  /*0340*/  IMAD.WIDE R6, R35, 0x8, R6 ;  /* 0x0000000823067825 */ /* 0x000fe200078e0206 */
[----:B--2---:R-:W-:-:S02]  /*0350*/  DFMA R10, R10, R36, RZ ;  /* 0x000000240a0a722b */ /* 0x004fc400000000ff */
[-C--:B------:R-:W-:Y:S02]  /*0360*/  DFMA R2, R2, R36.reuse, RZ ;  /* 0x000000240202722b */ /* 0x080fe400000000ff */
[----:B------:R-:W-:-:S04]  /*0370*/  DFMA R4, R4, R36, RZ ;  /* 0x000000240404722b */ /* 0x000fc800000000ff */
[-C--:B---3--:R-:W-:Y:S02]  /*0380*/  DFMA R10, R20, R26.reuse, R10 ;  /* 0x0000001a140a722b */ /* 0x088fe4000000000a */
[-C--:B------:R-:W-:Y:S02]  /*0390*/  DFMA R2, R18, R26.reuse, R2 ;  /* 0x0000001a1202722b */ /* 0x080fe40000000002 */
[----:B------:R-:W-:-:S04]  /*03a0*/  DFMA R4, R16, R26, R4 ;  /* 0x0000001a1004722b */ /* 0x000fc80000000004 */
[-C--:B----4-:R-:W-:Y:S02]  /*03b0*/  DFMA R10, R14, R22.reuse, R10 ;  /* 0x000000160e0a722b */ /* 0x090fe4000000000a */
[-C--:B------:R-:W-:Y:S02]  /*03c0*/  DFMA R2, R12, R22.reuse, R2 ;  /* 0x000000160c02722b */ /* 0x080fe40000000002 */
[----:B------:R-:W-:-:S03]  /*03d0*/  DFMA R4, R8, R22, R4 ;  /* 0x000000160804722b */ /* 0x000fc60000000004 */
[----:B------:R-:W-:Y:S04]  /*03e0*/  REDG.E.ADD.F64.RN.STRONG.GPU desc[UR4][R6.64], R10 ;  /* 0x0000000a060079a6 */ /* 0x000fe8000c12ff04 */
[----:B------:R-:W-:Y:S04]  /*03f0*/  REDG.E.ADD.F64.RN.STRONG.GPU desc[UR4][R6.64+0x8], R2 ;  /* 0x00000802060079a6 */ /* 0x000fe8000c12ff04 */
[----:B------:R-:W-:Y:S01]  /*0400*/  REDG.E.ADD.F64.RN.STRONG.GPU desc[UR4][R6.64+0x10], R4 ;  /* 0x00001004060079a6 */ /* 0x000fe2000c12ff04 */
[----:B------:R-:W-:Y:S05]  /*0410*/  EXIT ;  /* 0x000000000000794d */ /* 0x000fea0003800000 */
.L_x_0:
[----:B------:R-:W-:-:S00]  /*0420*/  BRA `(.L_x_0) ;  /* 0xfffffffc00fc7947 */ /* 0x000fc0000383ffff */
[----:B------:R-:W-:-:S00]  /*0430*/  NOP ;  /* 0x0000000000007918 */ /* 0x000fc00000000000 */
        /* <DEDUP_REMOVED lines=12> */
.L_x_7:


//--------------------- .text._Z7setZeroPdi       --------------------------
	.section	.text._Z7setZeroPdi,"ax",@progbits
	.align	128
        .global         _Z7setZeroPdi
        .type           _Z7setZeroPdi,@function
        .size           _Z7setZeroPdi,(.L_x_8 - _Z7setZeroPdi)
        .other          _Z7setZeroPdi,@"STO_CUDA_ENTRY STV_DEFAULT"
_Z7setZeroPdi:
.text._Z7setZeroPdi:
        /* <DEDUP_REMOVED lines=9> */
[----:B------:R-:W1:Y:S01]  /*0090*/  LDCU.64 UR4, c[0x0][0x358] ;  /* 0x00006b00ff0477ac */ /* 0x000e620008000a00 */
[----:B------:R-:W-:-:S04]  /*00a0*/  IMAD R5, R0, 0x3, RZ ;  /* 0x0000000300057824 */ /* 0x000fc800078e02ff */
[----:B0-----:R-:W-:-:S05]  /*00b0*/  IMAD.WIDE R2, R5, 0x8, R2 ;  /* 0x0000000805027825 */ /* 0x001fca00078e0202 */
[----:B-1----:R-:W-:Y:S04]  /*00c0*/  STG.E.64 desc[UR4][R2.64], RZ ;  /* 0x000000ff02007986 */ /* 0x002fe8000c101b04 */
[----:B------:R-:W-:Y:S04]  /*00d0*/  STG.E.64 desc[UR4][R2.64+0x8], RZ ;  /* 0x000008ff02007986 */ /* 0x000fe8000c101b04 */
[----:B------:R-:W-:Y:S01]  /*00e0*/  STG.E.64 desc[UR4][R2.64+0x10], RZ ;  /* 0x000010ff02007986 */ /* 0x000fe2000c101b04 */
[----:B------:R-:W-:Y:S05]  /*00f0*/  EXIT ;  /* 0x000000000000794d */ /* 0x000fea0003800000 */
.L_x_1:
        /* <DEDUP_REMOVED lines=16> */
.L_x_8:


//--------------------- .text._Z11addDaigonalPKdS0_PdS0_i --------------------------
	.section	.text._Z11addDaigonalPKdS0_PdS0_i,"ax",@progbits
	.align	128
        .global         _Z11addDaigonalPKdS0_PdS0_i
        .type           _Z11addDaigonalPKdS0_PdS0_i,@function
        .size           _Z11addDaigonalPKdS0_PdS0_i,(.L_x_9 - _Z11addDaigonalPKdS0_PdS0_i)
        .other          _Z11addDaigonalPKdS0_PdS0_i,@"STO_CUDA_ENTRY STV_DEFAULT"
_Z11addDaigonalPKdS0_PdS0_i:
.text._Z11addDaigonalPKdS0_PdS0_i:
        /* <DEDUP_REMOVED lines=10> */
[CC--:B------:R-:W-:Y:S02]  /*00a0*/  LEA R3, R29.reuse, R29.reuse, 0x3 ;  /* 0x0000001d1d037211 */ /* 0x0c0fe400078e18ff */
[----:B------:R-:W-:-:S04]  /*00b0*/  LEA R29, R29, R29, 0x1 ;  /* 0x0000001d1d1d7211 */ /* 0x000fc800078e08ff */
[----:B------:R-:W2:Y:S08]  /*00c0*/  LDC.64 R18, c[0x0][0x388] ;  /* 0x0000e200ff127b82 */ /* 0x000eb00000000a00 */
[----:B------:R-:W3:Y:S01]  /*00d0*/  LDC.64 R22, c[0x0][0x390] ;  /* 0x0000e400ff167b82 */ /* 0x000ee20000000a00 */
[----:B0-----:R-:W-:-:S05]  /*00e0*/  IMAD.WIDE R26, R3, 0x8, R26 ;  /* 0x00000008031a7825 */ /* 0x001fca00078e021a */
[----:B-1----:R-:W4:Y:S01]  /*00f0*/  LDG.E.64 R10, desc[UR4][R26.64] ;  /* 0x000000041a0a7981 */ /* 0x002f22000c1e1b00 */
[----:B--2---:R-:W-:-:S03]  /*0100*/  IMAD.WIDE R18, R29, 0x8, R18 ;  /* 0x000000081d127825 */ /* 0x004fc600078e0212 */
[----:B------:R-:W2:Y:S04]  /*0110*/  LDG.E.64 R14, desc[UR4][R26.64+0x8] ;  /* 0x000008041a0e7981 */ /* 0x000ea8000c1e1b00 */
[----:B------:R-:W4:Y:S04]  /*0120*/  LDG.E.64 R2, desc[UR4][R18.64] ;  /* 0x0000000412027981 */ /* 0x000f28000c1e1b00 */
[----:B------:R-:W2:Y:S04]  /*0130*/  LDG.E.64 R4, desc[UR4][R18.64+0x8] ;  /* 0x0000080412047981 */ /* 0x000ea8000c1e1b00 */
[----:B------:R-:W5:Y:S04]  /*0140*/  LDG.E.64 R16, desc[UR4][R26.64+0x18] ;  /* 0x000018041a107981 */ /* 0x000f68000c1e1b00 */
[----:B------:R-:W5:Y:S04]  /*0150*/  LDG.E.64 R6, desc[UR4][R26.64+0x20] ;  /* 0x000020041a067981 */ /* 0x000f68000c1e1b00 */
[----:B------:R-:W5:Y:S01]  /*0160*/  LDG.E.64 R8, desc[UR4][R26.64+0x30] ;  /* 0x000030041a087981 */ /* 0x000f62000c1e1b00 */
[----:B---3--:R-:W-:-:S03]  /*0170*/  IMAD.WIDE R22, R29, 0x8, R22 ;  /* 0x000000081d167825 */ /* 0x008fc600078e0216 */
[----:B------:R-:W3:Y:S04]  /*0180*/  LDG.E.64 R18, desc[UR4][R18.64+0x10] ;  /* 0x0000100412127981 */ /* 0x000ee8000c1e1b00 */
[----:B------:R-:W3:Y:S04]  /*0190*/  LDG.E.64 R20, desc[UR4][R26.64+0x28] ;  /* 0x000028041a147981 */ /* 0x000ee8000c1e1b00 */
[----:B------:R-:W3:Y:S01]  /*01a0*/  LDG.E.64 R24, desc[UR4][R26.64+0x40] ;  /* 0x000040041a187981 */ /* 0x000ee2000c1e1b00 */
[----:B----4-:R-:W-:-:S03]  /*01b0*/  DFMA R12, R10, R2, RZ ;  /* 0x000000020a0c722b */ /* 0x010fc600000000ff */
[----:B------:R-:W4:Y:S05]  /*01c0*/  LDG.E.64 R10, desc[UR4][R26.64+0x38] ;  /* 0x000038041a0a7981 */ /* 0x000f2a000c1e1b00 */
[----:B--2---:R-:W-:Y:S02]  /*01d0*/  DFMA R12, R14, R4, R12 ;  /* 0x000000040e0c722b */ /* 0x004fe4000000000c */
[C---:B-----5:R-:W-:Y:S01]  /*01e0*/  DFMA R14, R2.reuse, R16, RZ ;  /* 0x00000010020e722b */ /* 0x060fe200000000ff */
[----:B------:R-:W2:Y:S01]  /*01f0*/  LDG.E.64 R16, desc[UR4][R26.64+0x10] ;  /* 0x000010041a107981 */ /* 0x000ea2000c1e1b00 */
[----:B------:R-:W-:-:S06]  /*0200*/  DFMA R28, R2, R8, RZ ;  /* 0x00000008021c722b */ /* 0x000fcc00000000ff */
[----:B------:R-:W-:Y:S01]  /*0210*/  DFMA R6, R4, R6, R14 ;  /* 0x000000060406722b */ /* 0x000fe2000000000e */
[----:B------:R-:W5:Y:S04]  /*0220*/  LDG.E.64 R2, desc[UR4][R22.64] ;  /* 0x0000000416027981 */ /* 0x000f68000c1e1b00 */
[----:B------:R-:W5:Y:S04]  /*0230*/  LDG.E.64 R8, desc[UR4][R22.64+0x8] ;  /* 0x0000080416087981 */ /* 0x000f68000c1e1b00 */
[----:B------:R-:W5:Y:S01]  /*0240*/  LDG.E.64 R14, desc[UR4][R22.64+0x10] ;  /* 0x00001004160e7981 */ /* 0x000f62000c1e1b00 */
[----:B---3--:R-:W-:-:S02]  /*0250*/  DFMA R6, R18, R20, R6 ;  /* 0x000000141206722b */ /* 0x008fc40000000006 */
[----:B----4-:R-:W-:-:S08]  /*0260*/  DFMA R10, R4, R10, R28 ;  /* 0x0000000a040a722b */ /* 0x010fd0000000001c */
[----:B------:R-:W-:Y:S02]  /*0270*/  DFMA R10, R18, R24, R10 ;  /* 0x00000018120a722b */ /* 0x000fe4000000000a */
[----:B--2---:R-:W-:-:S08]  /*0280*/  DFMA R12, R16, R18, R12 ;  /* 0x00000012100c722b */ /* 0x004fd0000000000c */
[----:B-----5:R-:W-:Y:S02]  /*0290*/  DADD R2, R12, R2 ;  /* 0x000000000c027229 */ /* 0x020fe40000000002 */
[----:B------:R-:W-:Y:S02]  /*02a0*/  DADD R6, R6, R8 ;  /* 0x0000000006067229 */ /* 0x000fe40000000008 */
[----:B------:R-:W-:-:S03]  /*02b0*/  DADD R10, R10, R14 ;  /* 0x000000000a0a7229 */ /* 0x000fc6000000000e */
[----:B------:R-:W-:Y:S04]  /*02c0*/  STG.E.64 desc[UR4][R22.64], R2 ;  /* 0x0000000216007986 */ /* 0x000fe8000c101b04 */
[----:B------:R-:W-:Y:S04]  /*02d0*/  STG.E.64 desc[UR4][R22.64+0x8], R6 ;  /* 0x0000080616007986 */ /* 0x000fe8000c101b04 */
[----:B------:R-:W-:Y:S01]  /*02e0*/  STG.E.64 desc[UR4][R22.64+0x10], R10 ;  /* 0x0000100a16007986 */ /* 0x000fe2000c101b04 */
[----:B------:R-:W-:Y:S05]  /*02f0*/  EXIT ;  /* 0x000000000000794d */ /* 0x000fea0003800000 */
.L_x_2:
        /* <DEDUP_REMOVED lines=16> */
.L_x_9:


//--------------------- .text._Z18blockSymmetricSpMVPKdS0_PKiS2_S0_PdS3_ii --------------------------
	.section	.text._Z18blockSymmetricSpMVPKdS0_PKiS2_S0_PdS3_ii,"ax",@progbits
	.align	128
        .global         _Z18blockSymmetricSpMVPKdS0_PKiS2_S0_PdS3_ii
        .type           _Z18blockSymmetricSpMVPKdS0_PKiS2_S0_PdS3_ii,@function
        .size           _Z18blockSymmetricSpMVPKdS0_PKiS2_S0_PdS3_ii,(.L_x_10 - _Z18blockSymmetricSpMVPKdS0_PKiS2_S0_PdS3_ii)
        .other          _Z18blockSymmetricSpMVPKdS0_PKiS2_S0_PdS3_ii,@"STO_CUDA_ENTRY STV_DEFAULT"
_Z18blockSymmetricSpMVPKdS0_PKiS2_S0_PdS3_ii:
.text._Z18blockSymmetricSpMVPKdS0_PKiS2_S0_PdS3_ii:
[----:B------:R-:W-:Y:S01]  /*0000*/  LDC R1, c[0x0][0x37c] ;  /* 0x0000df00ff017b82 */ /* 0x000fe20000000800 */
[----:B------:R-:W0:Y:S07]  /*0010*/  S2R R0, SR_TID.X ;  /* 0x0000000000007919 */ /* 0x000e2e0000002100 */
[----:B------:R-:W0:Y:S01]  /*0020*/  S2UR UR5, SR_CTAID.X ;  /* 0x00000000000579c3 */ /* 0x000e220000002500 */
[----:B------:R-:W1:Y:S07]  /*0030*/  LDCU UR4, c[0x0][0x3bc] ;  /* 0x00007780ff0477ac */ /* 0x000e6e0008000800 */
[----:B------:R-:W0:Y:S01]  /*0040*/  LDC R3, c[0x0][0x360] ;  /* 0x0000d800ff037b82 */ /* 0x000e220000000800 */
[----:B-1----:R-:W-:Y:S01]  /*0050*/  UIADD3 UR4, UPT, UPT, UR4, -0x1, URZ ;  /* 0xffffffff04047890 */ /* 0x002fe2000fffe0ff */
[----:B0-----:R-:W-:-:S05]  /*0060*/  IMAD R3, R3, UR5, R0 ;  /* 0x0000000503037c24 */ /* 0x001fca000f8e0200 */
[----:B------:R-:W-:-:S13]  /*0070*/  ISETP.GE.AND P0, PT, R3, UR4, PT ;  /* 0x0000000403007c0c */ /* 0x000fda000bf06270 */
[----:B------:R-:W-:Y:S05]  /*0080*/  @P0 EXIT ;  /* 0x000000000000094d */ /* 0x000fea0003800000 */
[----:B------:R-:W0:Y:S01]  /*0090*/  LDC.64 R4, c[0x0][0x390] ;  /* 0x0000e400ff047b82 */ /* 0x000e220000000a00 */
[----:B------:R-:W1:Y:S01]  /*00a0*/  LDCU.64 UR4, c[0x0][0x358] ;  /* 0x00006b00ff0477ac */ /* 0x000e620008000a00 */
[----:B0-----:R-:W-:-:S05]  /*00b0*/  IMAD.WIDE R4, R3, 0x4, R4 ;  /* 0x0000000403047825 */ /* 0x001fca00078e0204 */
[----:B-1----:R-:W2:Y:S04]  /*00c0*/  LDG.E R0, desc[UR4][R4.64] ;  /* 0x0000000404007981 */ /* 0x002ea8000c1e1900 */
[----:B------:R-:W2:Y:S01]  /*00d0*/  LDG.E R16, desc[UR4][R4.64+0x4] ;  /* 0x0000040404107981 */ /* 0x000ea2000c1e1900 */
[----:B------:R-:W-:Y:S01]  /*00e0*/  BSSY.RECONVERGENT B0, `(.L_x_3) ;  /* 0x000003f000007945 */ /* 0x000fe20003800200 */
[----:B------:R-:W-:Y:S01]  /*00f0*/  IMAD R2, R3, 0x3, RZ ;  /* 0x0000000303027824 */ /* 0x000fe200078e02ff */
[----:B------:R-:W-:Y:S02]  /*0100*/  CS2R R32, SRZ ;  /* 0x0000000000207805 */ /* 0x000fe4000001ff00 */
[----:B------:R-:W-:Y:S02]  /*0110*/  CS2R R18, SRZ ;  /* 0x0000000000127805 */ /* 0x000fe4000001ff00 */
[----:B------:R-:W-:-:S02]  /*0120*/  CS2R R26, SRZ ;  /* 0x00000000001a7805 */ /* 0x000fc4000001ff00 */
[----:B--2---:R-:W-:-:S13]  /*0130*/  ISETP.GE.AND P0, PT, R0, R16, PT ;  /* 0x000000100000720c */ /* 0x004fda0003f06270 */
[----:B------:R-:W-:Y:S05]  /*0140*/  @P0 BRA `(.L_x_4) ;  /* 0x0000000000e00947 */ /* 0x000fea0003800000 */
[----:B------:R-:W0:Y:S02]  /*0150*/  LDC.64 R6, c[0x0][0x3a0] ;  /* 0x0000e800ff067b82 */ /* 0x000e240000000a00 */
[----:B0-----:R-:W-:-:S05]  /*0160*/  IMAD.WIDE R14, R2, 0x8, R6 ;  /* 0x00000008020e7825 */ /* 0x001fca00078e0206 */
[----:B------:R0:W5:Y:S04]  /*0170*/  LDG.E.64 R8, desc[UR4][R14.64] ;  /* 0x000000040e087981 */ /* 0x000168000c1e1b00 */
[----:B------:R0:W5:Y:S04]  /*0180*/  LDG.E.64 R10, desc[UR4][R14.64+0x8] ;  /* 0x000008040e0a7981 */ /* 0x000168000c1e1b00 */
[----:B------:R0:W5:Y:S01]  /*0190*/  LDG.E.64 R12, desc[UR4][R14.64+0x10] ;  /* 0x000010040e0c7981 */ /* 0x000162000c1e1b00 */
[----:B------:R-:W-:Y:S02]  /*01a0*/  MOV R3, R0 ;  /* 0x0000000000037202 */ /* 0x000fe40000000f00 */
[----:B------:R-:W-:-:S02]  /*01b0*/  CS2R R32, SRZ ;  /* 0x0000000000207805 */ /* 0x000fc4000001ff00 */
[----:B------:R-:W-:Y:S01]  /*01c0*/  IADD3 R0, PT, PT, -R16, R3, RZ ;  /* 0x0000000310007210 */ /* 0x000fe20007ffe1ff */
[----:B------:R-:W-:-:S07]  /*01d0*/  IMAD R4, R3, 0x9, RZ ;  /* 0x0000000903047824 */ /* 0x000fce00078e02ff */
.L_x_5:
[----:B-1----:R-:W1:Y:S08]  /*01e0*/  LDC.64 R34, c[0x0][0x398] ;  /* 0x0000e600ff227b82 */ /* 0x002e700000000a00 */
[----:B------:R-:W2:Y:S01]  /*01f0*/  LDC.64 R16, c[0x0][0x388] ;  /* 0x0000e200ff107b82 */ /* 0x000ea20000000a00 */
[----:B-1----:R-:W-:-:S05]  /*0200*/  IMAD.WIDE R34, R3, 0x4, R34 ;  /* 0x0000000403227825 */ /* 0x002fca00078e0222 */
[----:B------:R-:W3:Y:S01]  /*0210*/  LDG.E R5, desc[UR4][R34.64] ;  /* 0x0000000422057981 */ /* 0x000ee2000c1e1900 */
[----:B--2---:R-:W-:-:S05]  /*0220*/  IMAD.WIDE R16, R4, 0x8, R16 ;  /* 0x0000000804107825 */ /* 0x004fca00078e0210 */
[----:B------:R-:W2:Y:S04]  /*0230*/  LDG.E.64 R22, desc[UR4][R16.64] ;  /* 0x0000000410167981 */ /* 0x000ea8000c1e1b00 */
[----:B------:R-:W4:Y:S04]  /*0240*/  LDG.E.64 R20, desc[UR4][R16.64+0x18] ;  /* 0x0000180410147981 */ /* 0x000f28000c1e1b00 */
[----:B------:R-:W4:Y:S04]  /*0250*/  LDG.E.64 R28, desc[UR4][R16.64+0x30] ;  /* 0x00003004101c7981 */ /* 0x000f28000c1e1b00 */
[----:B------:R-:W4:Y:S04]  /*0260*/  LDG.E.64 R34, desc[UR4][R16.64+0x10] ;  /* 0x0000100410227981 */ /* 0x000f28000c1e1b00 */
[----:B------:R-:W4:Y:S01]  /*0270*/  LDG.E.64 R36, desc[UR4][R16.64+0x40] ;  /* 0x0000400410247981 */ /* 0x000f22000c1e1b00 */
[----:B---3--:R-:W-:-:S04]  /*0280*/  IMAD R5, R5, 0x3, RZ ;  /* 0x0000000305057824 */ /* 0x008fc800078e02ff */
[----:B0-----:R-:W-:-:S05]  /*0290*/  IMAD.WIDE R14, R5, 0x8, R6 ;  /* 0x00000008050e7825 */ /* 0x001fca00078e0206 */
[----:B------:R-:W3:Y:S01]  /*02a0*/  LDG.E.64 R24, desc[UR4][R14.64] ;  /* 0x000000040e187981 */ /* 0x000ee2000c1e1b00 */
[----:B--2--5:R-:W-:-:S08]  /*02b0*/  DFMA R30, R8, R22, RZ ;  /* 0x00000016081e722b */ /* 0x024fd000000000ff */
[----:B----4-:R-:W-:Y:S02]  /*02c0*/  DFMA R30, R10, R20, R30 ;  /* 0x000000140a1e722b */ /* 0x010fe4000000001e */
[-C--:B---3--:R-:W-:Y:S02]  /*02d0*/  DFMA R32, R22, R24.reuse, R32 ;  /* 0x000000181620722b */ /* 0x088fe40000000020 */
[-C--:B------:R-:W-:Y:S01]  /*02e0*/  DFMA R18, R20, R24.reuse, R18 ;  /* 0x000000181412722b */ /* 0x080fe20000000012 */
[----:B------:R-:W2:Y:S04]  /*02f0*/  LDG.E.64 R22, desc[UR4][R14.64+0x8] ;  /* 0x000008040e167981 */ /* 0x000ea8000c1e1b00 */
[----:B------:R-:W2:Y:S01]  /*0300*/  LDG.E.64 R20, desc[UR4][R16.64+0x8] ;  /* 0x0000080410147981 */ /* 0x000ea2000c1e1b00 */
[----:B------:R-:W-:-:S03]  /*0310*/  DFMA R24, R28, R24, R26 ;  /* 0x000000181c18722b */ /* 0x000fc6000000001a */
[----:B------:R-:W3:Y:S01]  /*0320*/  LDG.E.64 R26, desc[UR4][R16.64+0x20] ;  /* 0x00002004101a7981 */ /* 0x000ee2000c1e1b00 */
[----:B------:R-:W-:-:S03]  /*0330*/  DFMA R28, R12, R28, R30 ;  /* 0x0000001c0c1c722b */ /* 0x000fc6000000001e */
[----:B------:R-:W4:Y:S01]  /*0340*/  LDG.E.64 R30, desc[UR4][R16.64+0x38] ;  /* 0x00003804101e7981 */ /* 0x000f22000c1e1b00 */
[----:B--2---:R-:W-:Y:S02]  /*0350*/  DFMA R32, R20, R22, R32 ;  /* 0x000000161420722b */ /* 0x004fe40000000020 */
[----:B------:R-:W-:Y:S02]  /*0360*/  DFMA R20, R8, R20, RZ ;  /* 0x000000140814722b */ /* 0x000fe400000000ff */
[----:B---3--:R-:W-:-:S06]  /*0370*/  DFMA R18, R26, R22, R18 ;  /* 0x000000161a12722b */ /* 0x008fcc0000000012 */
[----:B------:R-:W-:Y:S01]  /*0380*/  DFMA R20, R10, R26, R20 ;  /* 0x0000001a0a14722b */ /* 0x000fe20000000014 */
[----:B------:R-:W2:Y:S01]  /*0390*/  LDG.E.64 R26, desc[UR4][R14.64+0x10] ;  /* 0x000010040e1a7981 */ /* 0x000ea2000c1e1b00 */
[----:B----4-:R-:W-:-:S03]  /*03a0*/  DFMA R24, R30, R22, R24 ;  /* 0x000000161e18722b */ /* 0x010fc60000000018 */
[----:B------:R-:W3:Y:S03]  /*03b0*/  LDG.E.64 R22, desc[UR4][R16.64+0x28] ;  /* 0x0000280410167981 */ /* 0x000ee6000c1e1b00 */
[----:B------:R-:W-:Y:S02]  /*03c0*/  DFMA R30, R12, R30, R20 ;  /* 0x0000001e0c1e722b */ /* 0x000fe40000000014 */
[----:B------:R-:W0:Y:S01]  /*03d0*/  LDC.64 R20, c[0x0][0x3a8] ;  /* 0x0000ea00ff147b82 */ /* 0x000e220000000a00 */
[----:B------:R-:W-:-:S04]  /*03e0*/  IADD3 R0, PT, PT, R0, 0x1, RZ ;  /* 0x0000000100007810 */ /* 0x000fc80007ffe0ff */
[----:B------:R-:W-:Y:S02]  /*03f0*/  ISETP.NE.AND P0, PT, R0, RZ, PT ;  /* 0x000000ff0000720c */ /* 0x000fe40003f05270 */
[----:B------:R-:W-:Y:S02]  /*0400*/  IADD3 R3, PT, PT, R3, 0x1, RZ ;  /* 0x0000000103037810 */ /* 0x000fe40007ffe0ff */
[----:B------:R-:W-:Y:S01]  /*0410*/  IADD3 R4, PT, PT, R4, 0x9, RZ ;  /* 0x0000000904047810 */ /* 0x000fe20007ffe0ff */
[----:B0-----:R-:W-:-:S05]  /*0420*/  IMAD.WIDE R20, R5, 0x8, R20 ;  /* 0x0000000805147825 */ /* 0x001fca00078e0214 */
[----:B------:R1:W-:Y:S04]  /*0430*/  REDG.E.ADD.F64.RN.STRONG.GPU desc[UR4][R20.64], R28 ;  /* 0x0000001c140079a6 */ /* 0x0003e8000c12ff04 */
[----:B------:R1:W-:Y:S01]  /*0440*/  REDG.E.ADD.F64.RN.STRONG.GPU desc[UR4][R20.64+0x8], R30 ;  /* 0x0000081e140079a6 */ /* 0x0003e2000c12ff04 */
[----:B--2---:R-:W-:Y:S02]  /*0450*/  DFMA R32, R34, R26, R32 ;  /* 0x0000001a2220722b */ /* 0x004fe40000000020 */
[----:B------:R-:W-:-:S08]  /*0460*/  DFMA R34, R8, R34, RZ ;  /* 0x000000220822722b */ /* 0x000fd000000000ff */
[----:B---3--:R-:W-:-:S08]  /*0470*/  DFMA R34, R10, R22, R34 ;  /* 0x000000160a22722b */ /* 0x008fd00000000022 */
[----:B------:R-:W-:Y:S02]  /*0480*/  DFMA R34, R12, R36, R34 ;  /* 0x000000240c22722b */ /* 0x000fe40000000022 */
[-C--:B------:R-:W-:Y:S02]  /*0490*/  DFMA R18, R22, R26.reuse, R18 ;  /* 0x0000001a1612722b */ /* 0x080fe40000000012 */
[----:B------:R-:W-:-:S03]  /*04a0*/  DFMA R26, R36, R26, R24 ;  /* 0x0000001a241a722b */ /* 0x000fc60000000018 */
[----:B------:R1:W-:Y:S01]  /*04b0*/  REDG.E.ADD.F64.RN.STRONG.GPU desc[UR4][R20.64+0x10], R34 ;  /* 0x00001022140079a6 */ /* 0x0003e2000c12ff04 */
[----:B------:R-:W-:Y:S07]  /*04c0*/  @P0 BRA `(.L_x_5) ;  /* 0xfffffffc00440947 */ /* 0x000fee000383ffff */
.L_x_4:
[----:B------:R-:W-:Y:S05]  /*04d0*/  BSYNC.RECONVERGENT B0 ;  /* 0x0000000000007941 */ /* 0x000fea0003800200 */
.L_x_3:
[----:B------:R-:W0:Y:S02]  /*04e0*/  LDC.64 R4, c[0x0][0x3a8] ;  /* 0x0000ea00ff047b82 */ /* 0x000e240000000a00 */
[----:B0-----:R-:W-:-:S05]  /*04f0*/  IMAD.WIDE R2, R2, 0x8, R4 ;  /* 0x0000000802027825 */ /* 0x001fca00078e0204 */
[----:B------:R-:W-:Y:S04]  /*0500*/  REDG.E.ADD.F64.RN.STRONG.GPU desc[UR4][R2.64], R32 ;  /* 0x00000020020079a6 */ /* 0x000fe8000c12ff04 */
[----:B------:R-:W-:Y:S04]  /*0510*/  REDG.E.ADD.F64.RN.STRONG.GPU desc[UR4][R2.64+0x8], R18 ;  /* 0x00000812020079a6 */ /* 0x000fe8000c12ff04 */
[----:B------:R-:W-:Y:S01]  /*0520*/  REDG.E.ADD.F64.RN.STRONG.GPU desc[UR4][R2.64+0x10], R26 ;  /* 0x0000101a020079a6 */ /* 0x000fe2000c12ff04 */
[----:B------:R-:W-:Y:S05]  /*0530*/  EXIT ;  /* 0x000000000000794d */ /* 0x000fea0003800000 */
.L_x_6:
        /* <DEDUP_REMOVED lines=12> */
.L_x_10:


//--------------------- .nv.shared.reserved.0     --------------------------
	.section	.nv.shared.reserved.0,"aw",@nobits
	.weak		__nv_reservedSMEM_offset_0_alias
	.size		__nv_reservedSMEM_offset_0_alias, 0, 64
	.other		__nv_reservedSMEM_offset_0_alias,@"STO_CUDA_RESERVED_SHARED STV_DEFAULT"
__nv_reservedSMEM_offset_0_alias:
	.zero		0
	.zero		64


//--------------------- .nv.constant0._Z21blockSymmetricSpMVCOOPKdS0_PKiS2_S0_PdS3_ii --------------------------
	.section	.nv.constant0._Z21blockSymmetricSpMVCOOPKdS0_PKiS2_S0_PdS3_ii,"a",@progbits
	.sectionflags	@""
	.align	4
.nv.constant0._Z21blockSymmetricSpMVCOOPKdS0_PKiS2_S0_PdS3_ii:
	.zero		960


//--------------------- .nv.constant0._Z7setZeroPdi --------------------------
	.section	.nv.constant0._Z7setZeroPdi,"a",@progbits
	.sectionflags	@""
	.align	4
.nv.constant0._Z7setZeroPdi:
	.zero		908


//--------------------- .nv.constant0._Z11addDaigonalPKdS0_PdS0_i --------------------------
	.section	.nv.constant0._Z11addDaigonalPKdS0_PdS0_i,"a",@progbits
	.sectionflags	@""
	.align	4
.nv.constant0._Z11addDaigonalPKdS0_PdS0_i:
	.zero		932


//--------------------- .nv.constant0._Z18blockSymmetricSpMVPKdS0_PKiS2_S0_PdS3_ii --------------------------
	.section	.nv.constant0._Z18blockSymmetricSpMVPKdS0_PKiS2_S0_PdS3_ii,"a",@progbits
	.sectionflags	@""
	.align	4
.nv.constant0._Z18blockSymmetricSpMVPKdS0_PKiS2_S0_PdS3_ii:
	.zero		960


//--------------------- SYMBOLS --------------------------

	.type		.nv.reservedSmem.offset0,@object
	.size		.nv.reservedSmem.offset0,0x4
